	.headerflags	@"EF_CUDA_TEXMODE_UNIFIED EF_CUDA_64BIT_ADDRESS EF_CUDA_ACCELERATORS EF_CUDA_SM90 EF_CUDA_VIRTUAL_SM(EF_CUDA_SM90)"
	.elftype	@"ET_EXEC"


//--------------------- .nv.info                  --------------------------
	.section	.nv.info,"",@"SHT_CUDA_INFO"
	.align	4


	//----- nvinfo : EIATTR_REGCOUNT
	.align		4
        /*0000*/ 	.byte	0x04, 0x2f
        /*0002*/ 	.short	(.L_1 - .L_0)
	.align		4
.L_0:
        /*0004*/ 	.word	index@(triton_poi_fused__prelu_kernel_14)
        /*0008*/ 	.word	0x00000012


	//----- nvinfo : EIATTR_MIN_STACK_SIZE
	.align		4
.L_1:
        /*000c*/ 	.byte	0x04, 0x12
        /*000e*/ 	.short	(.L_3 - .L_2)
	.align		4
.L_2:
        /*0010*/ 	.word	index@(triton_poi_fused__prelu_kernel_14)
        /*0014*/ 	.word	0x00000000


	//----- nvinfo : EIATTR_FRAME_SIZE
	.align		4
.L_3:
        /*0018*/ 	.byte	0x04, 0x11
        /*001a*/ 	.short	(.L_5 - .L_4)
	.align		4
.L_4:
        /*001c*/ 	.word	index@(triton_poi_fused__prelu_kernel_14)
        /*0020*/ 	.word	0x00000000


	//----- nvinfo : EIATTR_MIN_STACK_SIZE
	.align		4
.L_5:
        /*0024*/ 	.byte	0x04, 0x12
        /*0026*/ 	.short	(.L_7 - .L_6)
	.align		4
.L_6:
        /*0028*/ 	.word	index@(triton_poi_fused__prelu_kernel_14)
        /*002c*/ 	.word	0x00000000
.L_7:


//--------------------- .nv.info.triton_poi_fused__prelu_kernel_14 --------------------------
	.section	.nv.info.triton_poi_fused__prelu_kernel_14,"",@"SHT_CUDA_INFO"
	.sectionflags	@""
	.align	4


	//----- nvinfo : EIATTR_CUDA_API_VERSION
	.align		4
        /*0000*/ 	.byte	0x04, 0x37
        /*0002*/ 	.short	(.L_9 - .L_8)
.L_8:
        /*0004*/ 	.word	0x0000007c


	//----- nvinfo : EIATTR_KPARAM_INFO
	.align		4
.L_9:
        /*0008*/ 	.byte	0x04, 0x17
        /*000a*/ 	.short	(.L_11 - .L_10)
.L_10:
        /*000c*/ 	.word	0x00000000
        /*0010*/ 	.short	0x0003
        /*0012*/ 	.short	0x0018
        /*0014*/ 	.byte	0x00, 0xf0, 0x11, 0x00


	//----- nvinfo : EIATTR_KPARAM_INFO
	.align		4
.L_11:
        /*0018*/ 	.byte	0x04, 0x17
        /*001a*/ 	.short	(.L_13 - .L_12)
.L_12:
        /*001c*/ 	.word	0x00000000
        /*0020*/ 	.short	0x0002
        /*0022*/ 	.short	0x0010
        /*0024*/ 	.byte	0x00, 0xf4, 0x21, 0x00


	//----- nvinfo : EIATTR_KPARAM_INFO
	.align		4
.L_13:
        /*0028*/ 	.byte	0x04, 0x17
        /*002a*/ 	.short	(.L_15 - .L_14)
.L_14:
        /*002c*/ 	.word	0x00000000
        /*0030*/ 	.short	0x0001
        /*0032*/ 	.short	0x0008
        /*0034*/ 	.byte	0x00, 0xf4, 0x21, 0x00


	//----- nvinfo : EIATTR_KPARAM_INFO
	.align		4
.L_15:
        /*0038*/ 	.byte	0x04, 0x17
        /*003a*/ 	.short	(.L_17 - .L_16)
.L_16:
        /*003c*/ 	.word	0x00000000
        /*0040*/ 	.short	0x0000
        /*0042*/ 	.short	0x0000
        /*0044*/ 	.byte	0x00, 0xf4, 0x21, 0x00


	//----- nvinfo : EIATTR_SPARSE_MMA_MASK
	.align		4
.L_17:
        /*0048*/ 	.byte	0x03, 0x50
        /*004a*/ 	.short	0x0000


	//----- nvinfo : EIATTR_MAXREG_COUNT
	.align		4
        /*004c*/ 	.byte	0x03, 0x1b
        /*004e*/ 	.short	0x00ff


	//----- nvinfo : EIATTR_EXIT_INSTR_OFFSETS
	.align		4
        /*0050*/ 	.byte	0x04, 0x1c
        /*0052*/ 	.short	(.L_19 - .L_18)


	//   ....[0]....
.L_18:
        /*0054*/ 	.word	0x000001d0


	//----- nvinfo : EIATTR_REQNTID
	.align		4
.L_19:
        /*0058*/ 	.byte	0x04, 0x10
        /*005a*/ 	.short	(.L_21 - .L_20)
.L_20:
        /*005c*/ 	.word	0x00000080
        /*0060*/ 	.word	0x00000001
        /*0064*/ 	.word	0x00000001


	//----- nvinfo : EIATTR_CBANK_PARAM_SIZE
	.align		4
.L_21:
        /*0068*/ 	.byte	0x03, 0x19
        /*006a*/ 	.short	0x001c


	//----- nvinfo : EIATTR_PARAM_CBANK
	.align		4
        /*006c*/ 	.byte	0x04, 0x0a
        /*006e*/ 	.short	(.L_23 - .L_22)
	.align		4
.L_22:
        /*0070*/ 	.word	index@(.nv.constant0.triton_poi_fused__prelu_kernel_14)
        /*0074*/ 	.short	0x0210
        /*0076*/ 	.short	0x001c


	//----- nvinfo : EIATTR_SW_WAR
	.align		4
.L_23:
        /*0078*/ 	.byte	0x04, 0x36
        /*007a*/ 	.short	(.L_25 - .L_24)
.L_24:
        /*007c*/ 	.word	0x00000008
.L_25:


//--------------------- .nv.callgraph             --------------------------
	.section	.nv.callgraph,"",@"SHT_CUDA_CALLGRAPH"
	.align	4
	.sectionentsize	8
	.align		4
        /*0000*/ 	.word	0x00000000
	.align		4
        /*0004*/ 	.word	0xffffffff
	.align		4
        /*0008*/ 	.word	0x00000000
	.align		4
        /*000c*/ 	.word	0xfffffffe
	.align		4
        /*0010*/ 	.word	0x00000000
	.align		4
        /*0014*/ 	.word	0xfffffffd
	.align		4
        /*0018*/ 	.word	0x00000000
	.align		4
        /*001c*/ 	.word	0xfffffffc


//--------------------- .text.triton_poi_fused__prelu_kernel_14 --------------------------
	.section	.text.triton_poi_fused__prelu_kernel_14,"ax",@progbits
	.align	128
        .global         triton_poi_fused__prelu_kernel_14
        .type           triton_poi_fused__prelu_kernel_14,@function
        .size           triton_poi_fused__prelu_kernel_14,(.L_x_1 - triton_poi_fused__prelu_kernel_14)
        .other          triton_poi_fused__prelu_kernel_14,@"STO_CUDA_ENTRY STV_DEFAULT"
triton_poi_fused__prelu_kernel_14:
.text.triton_poi_fused__prelu_kernel_14:
[----:B------:R-:W-:Y:S01]  /*0000*/  LDC R1, c[0x0][0x28] ;  /* 0x00000a00ff017b82 */ /* 0x000fe20000000800 */
[----:B------:R-:W1:Y:S07]  /*0010*/  S2R R0, SR_TID.X ;  /* 0x0000000000007919 */ /* 0x000e6e0000002100 */
[----:B------:R-:W2:Y:S01]  /*0020*/  LDC.64 R6, c[0x0][0x210] ;  /* 0x00008400ff067b82 */ /* 0x000ea20000000a00 */
[----:B------:R-:W-:Y:S01]  /*0030*/  ULDC.64 UR4, c[0x0][0x208] ;  /* 0x0000820000047ab9 */ /* 0x000fe20000000a00 */
[----:B------:R-:W3:Y:S06]  /*0040*/  S2R R11, SR_CTAID.X ;  /* 0x00000000000b7919 */ /* 0x000eec0000002500 */
[----:B------:R-:W4:Y:S01]  /*0050*/  LDC.64 R2, c[0x0][0x218] ;  /* 0x00008600ff027b82 */ /* 0x000f220000000a00 */
[----:B-1----:R-:W-:Y:S01]  /*0060*/  IMAD.SHL.U32 R0, R0, 0x4, RZ ;  /* 0x0000000400007824 */ /* 0x002fe200078e00ff */
[----:B---3--:R-:W-:-:S04]  /*0070*/  SHF.R.S32.HI R4, RZ, 0x16, R11 ;  /* 0x00000016ff047819 */ /* 0x008fc8000001140b */
[----:B------:R-:W-:-:S04]  /*0080*/  LOP3.LUT R0, R0, 0x1fc, RZ, 0xc0, !PT ;  /* 0x000001fc00007812 */ /* 0x000fc800078ec0ff */
[----:B------:R-:W-:Y:S02]  /*0090*/  LEA R11, R11, R0, 0x9 ;  /* 0x000000000b0b7211 */ /* 0x000fe400078e48ff */
[----:B------:R-:W-:-:S03]  /*00a0*/  SGXT R0, R4, 0x1 ;  /* 0x000000010400781a */ /* 0x000fc60000000200 */
[----:B--2---:R-:W-:Y:S01]  /*00b0*/  IMAD.WIDE R6, R11, 0x4, R6 ;  /* 0x000000040b067825 */ /* 0x004fe200078e0206 */
[----:B------:R-:W-:-:S04]  /*00c0*/  LEA.HI R0, R0, R11, RZ, 0x6 ;  /* 0x0000000b00007211 */ /* 0x000fc800078f30ff */
[----:B------:R-:W-:Y:S01]  /*00d0*/  LOP3.LUT R0, R0, 0xffffffc0, RZ, 0xc0, !PT ;  /* 0xffffffc000007812 */ /* 0x000fe200078ec0ff */
[----:B------:R-:W2:Y:S04]  /*00e0*/  LDG.E.128 R4, desc[UR4][R6.64] ;  /* 0x0000000406047981 */ /* 0x000ea8000c1e1d00 */
[----:B------:R-:W-:-:S04]  /*00f0*/  IMAD.IADD R9, R11, 0x1, -R0 ;  /* 0x000000010b097824 */ /* 0x000fc800078e0a00 */
[----:B----4-:R-:W-:Y:S02]  /*0100*/  IMAD.WIDE R2, R9, 0x4, R2 ;  /* 0x0000000409027825 */ /* 0x010fe400078e0202 */
[----:B------:R-:W1:Y:S03]  /*0110*/  LDC.64 R8, c[0x0][0x220] ;  /* 0x00008800ff087b82 */ /* 0x000e660000000a00 */
[----:B------:R-:W3:Y:S01]  /*0120*/  LDG.E.EL.128 R12, desc[UR4][R2.64] ;  /* 0x00000004020c7981 */ /* 0x000ee2000c2e1d00 */
[----:B-1----:R-:W-:Y:S01]  /*0130*/  IMAD.WIDE R8, R11, 0x4, R8 ;  /* 0x000000040b087825 */ /* 0x002fe200078e0208 */
[----:B--2---:R-:W-:Y:S02]  /*0140*/  FSETP.GT.AND P0, PT, R4, RZ, PT ;  /* 0x000000ff0400720b */ /* 0x004fe40003f04000 */
[----:B------:R-:W-:Y:S02]  /*0150*/  FSETP.GT.AND P1, PT, R5, RZ, PT ;  /* 0x000000ff0500720b */ /* 0x000fe40003f24000 */
[----:B------:R-:W-:-:S02]  /*0160*/  FSETP.GT.AND P2, PT, R6, RZ, PT ;  /* 0x000000ff0600720b */ /* 0x000fc40003f44000 */
[----:B------:R-:W-:-:S07]  /*0170*/  FSETP.GT.AND P3, PT, R7, RZ, PT ;  /* 0x000000ff0700720b */ /* 0x000fce0003f64000 */
[----:B---3--:R-:W-:Y:S02]  /*0180*/  @!P0 FMUL R4, R4, R12 ;  /* 0x0000000c04048220 */ /* 0x008fe40000400000 */
[----:B------:R-:W-:Y:S02]  /*0190*/  @!P1 FMUL R5, R5, R13 ;  /* 0x0000000d05059220 */ /* 0x000fe40000400000 */
[----:B------:R-:W-:Y:S02]  /*01a0*/  @!P2 FMUL R6, R6, R14 ;  /* 0x0000000e0606a220 */ /* 0x000fe40000400000 */
[----:B------:R-:W-:-:S05]  /*01b0*/  @!P3 FMUL R7, R7, R15 ;  /* 0x0000000f0707b220 */ /* 0x000fca0000400000 */
[----:B------:R-:W-:Y:S01]  /*01c0*/  STG.E.128 desc[UR4][R8.64], R4 ;  /* 0x0000000408007986 */ /* 0x000fe2000c101d04 */
[----:B------:R-:W-:Y:S05]  /*01d0*/  EXIT ;  /* 0x000000000000794d */ /* 0x000fea0003800000 */
.L_x_0:
[----:B------:R-:W-:-:S00]  /*01e0*/  BRA `(.L_x_0) ;  /* 0xfffffffc00fc7947 */ /* 0x000fc0000383ffff */
[----:B------:R-:W-:-:S00]  /*01f0*/  NOP ;  /* 0x0000000000007918 */ /* 0x000fc00000000000 */
        /* <DEDUP_REMOVED lines=8> */
.L_x_1:


//--------------------- .nv.constant0.triton_poi_fused__prelu_kernel_14 --------------------------
	.section	.nv.constant0.triton_poi_fused__prelu_kernel_14,"a",@progbits
	.sectionflags	@""
	.align	4
.nv.constant0.triton_poi_fused__prelu_kernel_14:
	.zero		556
